//
// Generated by NVIDIA NVVM Compiler
//
// Compiler Build ID: CL-36424714
// Cuda compilation tools, release 13.0, V13.0.88
// Based on NVVM 20.0.0
//

.version 9.0
.target sm_100
.address_size 64

	// .globl	_Z13MandelbrotGPUiddddiPd

.visible .entry _Z13MandelbrotGPUiddddiPd(
	.param .u32 _Z13MandelbrotGPUiddddiPd_param_0,
	.param .f64 _Z13MandelbrotGPUiddddiPd_param_1,
	.param .f64 _Z13MandelbrotGPUiddddiPd_param_2,
	.param .f64 _Z13MandelbrotGPUiddddiPd_param_3,
	.param .f64 _Z13MandelbrotGPUiddddiPd_param_4,
	.param .u32 _Z13MandelbrotGPUiddddiPd_param_5,
	.param .u64 .ptr .align 1 _Z13MandelbrotGPUiddddiPd_param_6
)
{
	.reg .pred 	%p<6>;
	.reg .b32 	%r<23>;
	.reg .b64 	%rd<5>;
	.reg .b64 	%fd<26>;

	ld.param.u32 	%r8, [_Z13MandelbrotGPUiddddiPd_param_0];
	ld.param.f64 	%fd11, [_Z13MandelbrotGPUiddddiPd_param_1];
	ld.param.f64 	%fd12, [_Z13MandelbrotGPUiddddiPd_param_2];
	ld.param.f64 	%fd13, [_Z13MandelbrotGPUiddddiPd_param_3];
	ld.param.f64 	%fd14, [_Z13MandelbrotGPUiddddiPd_param_4];
	ld.param.u32 	%r7, [_Z13MandelbrotGPUiddddiPd_param_5];
	ld.param.u64 	%rd1, [_Z13MandelbrotGPUiddddiPd_param_6];
	mov.u32 	%r9, %ctaid.x;
	mov.u32 	%r10, %ntid.x;
	mov.u32 	%r11, %tid.x;
	mad.lo.s32 	%r1, %r9, %r10, %r11;
	mov.u32 	%r12, %ctaid.y;
	mov.u32 	%r13, %ntid.y;
	mov.u32 	%r14, %tid.y;
	mad.lo.s32 	%r15, %r12, %r13, %r14;
	max.s32 	%r16, %r1, %r15;
	setp.ge.s32 	%p1, %r16, %r8;
	@%p1 bra 	$L__BB0_5;
	cvt.rn.f64.s32 	%fd15, %r1;
	fma.rn.f64 	%fd1, %fd11, %fd15, %fd13;
	cvt.rn.f64.u32 	%fd16, %r15;
	fma.rn.f64 	%fd2, %fd12, %fd16, %fd14;
	setp.lt.s32 	%p2, %r7, 1;
	mov.b32 	%r22, 0;
	@%p2 bra 	$L__BB0_4;
	mov.f64 	%fd22, 0d0000000000000000;
	mov.b32 	%r22, 0;
	mov.f64 	%fd23, %fd22;
	mov.f64 	%fd24, %fd22;
	mov.f64 	%fd25, %fd22;
$L__BB0_3:
	add.f64 	%fd18, %fd23, %fd23;
	fma.rn.f64 	%fd22, %fd18, %fd22, %fd2;
	sub.f64 	%fd19, %fd25, %fd24;
	add.f64 	%fd23, %fd1, %fd19;
	mul.f64 	%fd25, %fd23, %fd23;
	mul.f64 	%fd24, %fd22, %fd22;
	add.s32 	%r22, %r22, 1;
	add.f64 	%fd20, %fd25, %fd24;
	setp.le.f64 	%p3, %fd20, 0d4010000000000000;
	setp.lt.s32 	%p4, %r22, %r7;
	and.pred  	%p5, %p3, %p4;
	@%p5 bra 	$L__BB0_3;
$L__BB0_4:
	sub.s32 	%r19, %r7, %r22;
	cvt.rn.f64.s32 	%fd21, %r19;
	mad.lo.s32 	%r20, %r15, %r8, %r1;
	cvta.to.global.u64 	%rd2, %rd1;
	mul.wide.s32 	%rd3, %r20, 8;
	add.s64 	%rd4, %rd2, %rd3;
	st.global.f64 	[%rd4], %fd21;
$L__BB0_5:
	ret;

}


// ===== COMPILED SASS (sm_100) =====

	.target	sm_100

	.elftype	@"ET_EXEC"


//--------------------- .note.nv.tkinfo           --------------------------
	.section	.note.nv.tkinfo,"",@"SHT_NOTE"
	.sectionflags	@"SHF_NOTE_NV_TKINFO"
	.tkinfo
        /*0018*/ 	.word	0x00000002
        /*0030*/ 	.string	""
        /*0030*/ 	.string	"ptxas"
        /*0030*/ 	.string	"Cuda compilation tools, release 13.0, V13.0.88"
        /*0030*/ 	.string	"Build cuda_13.0.r13.0/compiler.36424714_0"
        /*0030*/ 	.string	"-arch sm_100 -m 64 "



//--------------------- .note.nv.cuinfo           --------------------------
	.section	.note.nv.cuinfo,"",@"SHT_NOTE"
	.sectionflags	@"SHF_NOTE_NV_CUINFO"
        /*0018*/ 	.short	0x0002
        /*001a*/ 	.short	0x0064
        /*001c*/ 	.short	0x0082
	.zero		2


//--------------------- .nv.info                  --------------------------
	.section	.nv.info,"",@"SHT_CUDA_INFO"
	.align	4


	//----- nvinfo : EIATTR_REGCOUNT
	.align		4
        /*0000*/ 	.byte	0x04, 0x2f
        /*0002*/ 	.short	(.L_1 - .L_0)
	.align		4
.L_0:
        /*0004*/ 	.word	index@(_Z13MandelbrotGPUiddddiPd)
        /*0008*/ 	.word	0x00000016


	//----- nvinfo : EIATTR_FRAME_SIZE
	.align		4
.L_1:
        /*000c*/ 	.byte	0x04, 0x11
        /*000e*/ 	.short	(.L_3 - .L_2)
	.align		4
.L_2:
        /*0010*/ 	.word	index@(_Z13MandelbrotGPUiddddiPd)
        /*0014*/ 	.word	0x00000000


	//----- nvinfo : EIATTR_MIN_STACK_SIZE
	.align		4
.L_3:
        /*0018*/ 	.byte	0x04, 0x12
        /*001a*/ 	.short	(.L_5 - .L_4)
	.align		4
.L_4:
        /*001c*/ 	.word	index@(_Z13MandelbrotGPUiddddiPd)
        /*0020*/ 	.word	0x00000000
.L_5:


//--------------------- .nv.compat                --------------------------
	.section	.nv.compat,"",@"SHT_CUDA_COMPAT_INFO"
	.align	4
        /*0000*/ 	.byte	0x02, 0x09, 0x00, 0x00, 0x02, 0x02, 0x01, 0x00, 0x02, 0x05, 0x05, 0x00, 0x03, 0x07, 0x01, 0x01
        /*0010*/ 	.byte	0x02, 0x03, 0x00, 0x00, 0x02, 0x06, 0x01, 0x00, 0x04, 0x0b, 0x08, 0x00, 0x01, 0x00, 0x00, 0x00
        /*0020*/ 	.byte	0x00, 0x00, 0x00, 0x00


//--------------------- .nv.info._Z13MandelbrotGPUiddddiPd --------------------------
	.section	.nv.info._Z13MandelbrotGPUiddddiPd,"",@"SHT_CUDA_INFO"
	.sectionflags	@""
	.align	4


	//----- nvinfo : EIATTR_CUDA_API_VERSION
	.align		4
        /*0000*/ 	.byte	0x04, 0x37
        /*0002*/ 	.short	(.L_7 - .L_6)
.L_6:
        /*0004*/ 	.word	0x00000082


	//----- nvinfo : EIATTR_KPARAM_INFO
	.align		4
.L_7:
        /*0008*/ 	.byte	0x04, 0x17
        /*000a*/ 	.short	(.L_9 - .L_8)
.L_8:
        /*000c*/ 	.word	0x00000000
        /*0010*/ 	.short	0x0006
        /*0012*/ 	.short	0x0030
        /*0014*/ 	.byte	0x00, 0xf5, 0x21, 0x00


	//----- nvinfo : EIATTR_KPARAM_INFO
	.align		4
.L_9:
        /*0018*/ 	.byte	0x04, 0x17
        /*001a*/ 	.short	(.L_11 - .L_10)
.L_10:
        /*001c*/ 	.word	0x00000000
        /*0020*/ 	.short	0x0005
        /*0022*/ 	.short	0x0028
        /*0024*/ 	.byte	0x00, 0xf0, 0x11, 0x00


	//----- nvinfo : EIATTR_KPARAM_INFO
	.align		4
.L_11:
        /*0028*/ 	.byte	0x04, 0x17
        /*002a*/ 	.short	(.L_13 - .L_12)
.L_12:
        /*002c*/ 	.word	0x00000000
        /*0030*/ 	.short	0x0004
        /*0032*/ 	.short	0x0020
        /*0034*/ 	.byte	0x00, 0xf0, 0x21, 0x00


	//----- nvinfo : EIATTR_KPARAM_INFO
	.align		4
.L_13:
        /*0038*/ 	.byte	0x04, 0x17
        /*003a*/ 	.short	(.L_15 - .L_14)
.L_14:
        /*003c*/ 	.word	0x00000000
        /*0040*/ 	.short	0x0003
        /*0042*/ 	.short	0x0018
        /*0044*/ 	.byte	0x00, 0xf0, 0x21, 0x00


	//----- nvinfo : EIATTR_KPARAM_INFO
	.align		4
.L_15:
        /*0048*/ 	.byte	0x04, 0x17
        /*004a*/ 	.short	(.L_17 - .L_16)
.L_16:
        /*004c*/ 	.word	0x00000000
        /*0050*/ 	.short	0x0002
        /*0052*/ 	.short	0x0010
        /*0054*/ 	.byte	0x00, 0xf0, 0x21, 0x00


	//----- nvinfo : EIATTR_KPARAM_INFO
	.align		4
.L_17:
        /*0058*/ 	.byte	0x04, 0x17
        /*005a*/ 	.short	(.L_19 - .L_18)
.L_18:
        /*005c*/ 	.word	0x00000000
        /*0060*/ 	.short	0x0001
        /*0062*/ 	.short	0x0008
        /*0064*/ 	.byte	0x00, 0xf0, 0x21, 0x00


	//----- nvinfo : EIATTR_KPARAM_INFO
	.align		4
.L_19:
        /*0068*/ 	.byte	0x04, 0x17
        /*006a*/ 	.short	(.L_21 - .L_20)
.L_20:
        /*006c*/ 	.word	0x00000000
        /*0070*/ 	.short	0x0000
        /*0072*/ 	.short	0x0000
        /*0074*/ 	.byte	0x00, 0xf0, 0x11, 0x00


	//----- nvinfo : EIATTR_SPARSE_MMA_MASK
	.align		4
.L_21:
        /*0078*/ 	.byte	0x03, 0x50
        /*007a*/ 	.short	0x0000


	//----- nvinfo : EIATTR_MAXREG_COUNT
	.align		4
        /*007c*/ 	.byte	0x03, 0x1b
        /*007e*/ 	.short	0x00ff


	//----- nvinfo : EIATTR_MERCURY_ISA_VERSION
	.align		4
        /*0080*/ 	.byte	0x03, 0x5f
        /*0082*/ 	.short	0x0101


	//----- nvinfo : EIATTR_VRC_CTA_INIT_COUNT
	.align		4
        /*0084*/ 	.byte	0x02, 0x4a
	.zero		1
	.zero		1


	//----- nvinfo : EIATTR_EXIT_INSTR_OFFSETS
	.align		4
        /*0088*/ 	.byte	0x04, 0x1c
        /*008a*/ 	.short	(.L_23 - .L_22)


	//   ....[0]....
.L_22:
        /*008c*/ 	.word	0x000000c0


	//   ....[1]....
        /*0090*/ 	.word	0x00000320


	//----- nvinfo : EIATTR_CRS_STACK_SIZE
	.align		4
.L_23:
        /*0094*/ 	.byte	0x04, 0x1e
        /*0096*/ 	.short	(.L_25 - .L_24)
.L_24:
        /*0098*/ 	.word	0x00000000


	//----- nvinfo : EIATTR_CBANK_PARAM_SIZE
	.align		4
.L_25:
        /*009c*/ 	.byte	0x03, 0x19
        /*009e*/ 	.short	0x0038


	//----- nvinfo : EIATTR_PARAM_CBANK
	.align		4
        /*00a0*/ 	.byte	0x04, 0x0a
        /*00a2*/ 	.short	(.L_27 - .L_26)
	.align		4
.L_26:
        /*00a4*/ 	.word	index@(.nv.constant0._Z13MandelbrotGPUiddddiPd)
        /*00a8*/ 	.short	0x0380
        /*00aa*/ 	.short	0x0038


	//----- nvinfo : EIATTR_SW_WAR
	.align		4
.L_27:
        /*00ac*/ 	.byte	0x04, 0x36
        /*00ae*/ 	.short	(.L_29 - .L_28)
.L_28:
        /*00b0*/ 	.word	0x00000008
.L_29:


//--------------------- .nv.callgraph             --------------------------
	.section	.nv.callgraph,"",@"SHT_CUDA_CALLGRAPH"
	.align	4
	.sectionentsize	8
	.align		4
        /*0000*/ 	.word	0x00000000
	.align		4
        /*0004*/ 	.word	0xffffffff
	.align		4
        /*0008*/ 	.word	0x00000000
	.align		4
        /*000c*/ 	.word	0xfffffffe
	.align		4
        /*0010*/ 	.word	0x00000000
	.align		4
        /*0014*/ 	.word	0xfffffffd
	.align		4
        /*0018*/ 	.word	0x00000000
	.align		4
        /*001c*/ 	.word	0xfffffffc


//--------------------- .text._Z13MandelbrotGPUiddddiPd --------------------------
	.section	.text._Z13MandelbrotGPUiddddiPd,"ax",@progbits
	.align	128
        .global         _Z13MandelbrotGPUiddddiPd
        .type           _Z13MandelbrotGPUiddddiPd,@function
        .size           _Z13MandelbrotGPUiddddiPd,(.L_x_3 - _Z13MandelbrotGPUiddddiPd)
        .other          _Z13MandelbrotGPUiddddiPd,@"STO_CUDA_ENTRY STV_DEFAULT"
_Z13MandelbrotGPUiddddiPd:
.text._Z13MandelbrotGPUiddddiPd:
[----:B------:R-:W-:Y:S01]  /*0000*/  LDC R1, c[0x0][0x37c] ;  /* 0x0000df00ff017b82 */ /* 0x000fe20000000800 */
[----:B------:R-:W0:Y:S07]  /*0010*/  S2R R3, SR_TID.X ;  /* 0x0000000000037919 */ /* 0x000e2e0000002100 */
[----:B------:R-:W0:Y:S01]  /*0020*/  LDC R0, c[0x0][0x360] ;  /* 0x0000d800ff007b82 */ /* 0x000e220000000800 */
[----:B------:R-:W1:Y:S01]  /*0030*/  LDCU UR6, c[0x0][0x380] ;  /* 0x00007000ff0677ac */ /* 0x000e620008000800 */
[----:B------:R-:W2:Y:S06]  /*0040*/  S2R R2, SR_TID.Y ;  /* 0x0000000000027919 */ /* 0x000eac0000002200 */
[----:B------:R-:W0:Y:S08]  /*0050*/  S2UR UR4, SR_CTAID.X ;  /* 0x00000000000479c3 */ /* 0x000e300000002500 */
[----:B------:R-:W2:Y:S08]  /*0060*/  S2UR UR5, SR_CTAID.Y ;  /* 0x00000000000579c3 */ /* 0x000eb00000002600 */
[----:B------:R-:W2:Y:S01]  /*0070*/  LDC R5, c[0x0][0x364] ;  /* 0x0000d900ff057b82 */ /* 0x000ea20000000800 */
[----:B0-----:R-:W-:-:S02]  /*0080*/  IMAD R0, R0, UR4, R3 ;  /* 0x0000000400007c24 */ /* 0x001fc4000f8e0203 */
[----:B--2---:R-:W-:-:S05]  /*0090*/  IMAD R5, R5, UR5, R2 ;  /* 0x0000000505057c24 */ /* 0x004fca000f8e0202 */
[----:B------:R-:W-:-:S04]  /*00a0*/  VIMNMX R2, PT, PT, R0, R5, !PT ;  /* 0x0000000500027248 */ /* 0x000fc80007fe0100 */
[----:B-1----:R-:W-:-:S13]  /*00b0*/  ISETP.GE.AND P0, PT, R2, UR6, PT ;  /* 0x0000000602007c0c */ /* 0x002fda000bf06270 */
[----:B------:R-:W-:Y:S05]  /*00c0*/  @P0 EXIT ;  /* 0x000000000000094d */ /* 0x000fea0003800000 */
[----:B------:R-:W0:Y:S01]  /*00d0*/  LDCU UR7, c[0x0][0x3a8] ;  /* 0x00007500ff0777ac */ /* 0x000e220008000800 */
[----:B------:R-:W1:Y:S01]  /*00e0*/  LDC.64 R10, c[0x0][0x398] ;  /* 0x0000e600ff0a7b82 */ /* 0x000e620000000a00 */
[----:B------:R-:W1:Y:S01]  /*00f0*/  I2F.F64 R6, R0 ;  /* 0x0000000000067312 */ /* 0x000e620000201c00 */
[----:B------:R-:W-:Y:S01]  /*0100*/  IMAD.MOV.U32 R4, RZ, RZ, RZ ;  /* 0x000000ffff047224 */ /* 0x000fe200078e00ff */
[----:B------:R-:W1:Y:S01]  /*0110*/  LDCU.64 UR4, c[0x0][0x388] ;  /* 0x00007100ff0477ac */ /* 0x000e620008000a00 */
[----:B------:R-:W2:Y:S04]  /*0120*/  LDCU.64 UR8, c[0x0][0x3a0] ;  /* 0x00007400ff0877ac */ /* 0x000ea80008000a00 */
[----:B------:R-:W2:Y:S01]  /*0130*/  LDC.64 R12, c[0x0][0x390] ;  /* 0x0000e400ff0c7b82 */ /* 0x000ea20000000a00 */
[----:B------:R-:W2:Y:S07]  /*0140*/  I2F.F64.U32 R8, R5 ;  /* 0x0000000500087312 */ /* 0x000eae0000201800 */
[----:B------:R-:W3:Y:S01]  /*0150*/  LDC.64 R2, c[0x0][0x3b0] ;  /* 0x0000ec00ff027b82 */ /* 0x000ee20000000a00 */
[----:B0-----:R-:W-:Y:S01]  /*0160*/  UISETP.GE.AND UP0, UPT, UR7, 0x1, UPT ;  /* 0x000000010700788c */ /* 0x001fe2000bf06270 */
[----:B-1----:R-:W-:-:S02]  /*0170*/  DFMA R6, R6, UR4, R10 ;  /* 0x0000000406067c2b */ /* 0x002fc4000800000a */
[----:B--2---:R-:W-:-:S06]  /*0180*/  DFMA R8, R8, R12, UR8 ;  /* 0x0000000808087e2b */ /* 0x004fcc000800000c */
[----:B------:R-:W-:Y:S05]  /*0190*/  BRA.U !UP0, `(.L_x_0) ;  /* 0x0000000108487547 */ /* 0x000fea000b800000 */
[----:B------:R-:W-:Y:S01]  /*01a0*/  BSSY.RECONVERGENT B0, `(.L_x_0) ;  /* 0x0000011000007945 */ /* 0x000fe20003800200 */
[----:B------:R-:W-:Y:S01]  /*01b0*/  IMAD.MOV.U32 R4, RZ, RZ, RZ ;  /* 0x000000ffff047224 */ /* 0x000fe200078e00ff */
[----:B------:R-:W-:Y:S02]  /*01c0*/  CS2R R10, SRZ ;  /* 0x00000000000a7805 */ /* 0x000fe4000001ff00 */
[----:B------:R-:W-:Y:S02]  /*01d0*/  CS2R R12, SRZ ;  /* 0x00000000000c7805 */ /* 0x000fe4000001ff00 */
[----:B------:R-:W-:Y:S02]  /*01e0*/  CS2R R14, SRZ ;  /* 0x00000000000e7805 */ /* 0x000fe4000001ff00 */
[----:B------:R-:W-:-:S07]  /*01f0*/  CS2R R16, SRZ ;  /* 0x0000000000107805 */ /* 0x000fce000001ff00 */
.L_x_1:
[----:B------:R-:W-:Y:S01]  /*0200*/  DADD R16, R16, -R14 ;  /* 0x0000000010107229 */ /* 0x000fe2000000080e */
[----:B------:R-:W-:Y:S01]  /*0210*/  VIADD R4, R4, 0x1 ;  /* 0x0000000104047836 */ /* 0x000fe20000000000 */
[----:B------:R-:W-:-:S04]  /*0220*/  DADD R14, R12, R12 ;  /* 0x000000000c0e7229 */ /* 0x000fc8000000000c */
[----:B------:R-:W-:Y:S02]  /*0230*/  ISETP.GE.AND P0, PT, R4, UR7, PT ;  /* 0x0000000704007c0c */ /* 0x000fe4000bf06270 */
[----:B------:R-:W-:Y:S02]  /*0240*/  DADD R12, R6, R16 ;  /* 0x00000000060c7229 */ /* 0x000fe40000000010 */
[----:B------:R-:W-:-:S06]  /*0250*/  DFMA R10, R14, R10, R8 ;  /* 0x0000000a0e0a722b */ /* 0x000fcc0000000008 */
[----:B------:R-:W-:Y:S02]  /*0260*/  DMUL R16, R12, R12 ;  /* 0x0000000c0c107228 */ /* 0x000fe40000000000 */
[----:B------:R-:W-:-:S08]  /*0270*/  DMUL R14, R10, R10 ;  /* 0x0000000a0a0e7228 */ /* 0x000fd00000000000 */
[----:B------:R-:W-:-:S08]  /*0280*/  DADD R18, R16, R14 ;  /* 0x0000000010127229 */ /* 0x000fd0000000000e */
[----:B------:R-:W-:-:S14]  /*0290*/  DSETP.LE.AND P1, PT, R18, 4, PT ;  /* 0x401000001200742a */ /* 0x000fdc0003f23000 */
[----:B------:R-:W-:Y:S05]  /*02a0*/  @!P0 BRA P1, `(.L_x_1) ;  /* 0xfffffffc00d48947 */ /* 0x000fea000083ffff */
[----:B------:R-:W-:Y:S05]  /*02b0*/  BSYNC.RECONVERGENT B0 ;  /* 0x0000000000007941 */ /* 0x000fea0003800200 */
.L_x_0:
[----:B------:R-:W-:Y:S01]  /*02c0*/  IADD3 R6, PT, PT, -R4, UR7, RZ ;  /* 0x0000000704067c10 */ /* 0x000fe2000fffe1ff */
[----:B------:R-:W0:Y:S01]  /*02d0*/  LDCU.64 UR4, c[0x0][0x358] ;  /* 0x00006b00ff0477ac */ /* 0x000e220008000a00 */
[----:B------:R-:W-:-:S04]  /*02e0*/  IMAD R5, R5, UR6, R0 ;  /* 0x0000000605057c24 */ /* 0x000fc8000f8e0200 */
[----:B------:R-:W0:Y:S01]  /*02f0*/  I2F.F64 R6, R6 ;  /* 0x0000000600067312 */ /* 0x000e220000201c00 */
[----:B---3--:R-:W-:-:S05]  /*0300*/  IMAD.WIDE R2, R5, 0x8, R2 ;  /* 0x0000000805027825 */ /* 0x008fca00078e0202 */
[----:B0-----:R-:W-:Y:S01]  /*0310*/  STG.E.64 desc[UR4][R2.64], R6 ;  /* 0x0000000602007986 */ /* 0x001fe2000c101b04 */
[----:B------:R-:W-:Y:S05]  /*0320*/  EXIT ;  /* 0x000000000000794d */ /* 0x000fea0003800000 */
.L_x_2:
[----:B------:R-:W-:-:S00]  /*0330*/  BRA `(.L_x_2) ;  /* 0xfffffffc00fc7947 */ /* 0x000fc0000383ffff */
[----:B------:R-:W-:-:S00]  /*0340*/  NOP ;  /* 0x0000000000007918 */ /* 0x000fc00000000000 */
        /* <DEDUP_REMOVED lines=11> */
.L_x_3:


//--------------------- .nv.shared.reserved.0     --------------------------
	.section	.nv.shared.reserved.0,"aw",@nobits
	.weak		__nv_reservedSMEM_offset_0_alias
	.size		__nv_reservedSMEM_offset_0_alias, 0, 64
	.other		__nv_reservedSMEM_offset_0_alias,@"STO_CUDA_RESERVED_SHARED STV_DEFAULT"
__nv_reservedSMEM_offset_0_alias:
	.zero		0
	.zero		64


//--------------------- .nv.constant0._Z13MandelbrotGPUiddddiPd --------------------------
	.section	.nv.constant0._Z13MandelbrotGPUiddddiPd,"a",@progbits
	.sectionflags	@""
	.align	4
.nv.constant0._Z13MandelbrotGPUiddddiPd:
	.zero		952


//--------------------- SYMBOLS --------------------------

	.type		.nv.reservedSmem.offset0,@object
	.size		.nv.reservedSmem.offset0,0x4
